	.headerflags	@"EF_CUDA_TEXMODE_UNIFIED EF_CUDA_64BIT_ADDRESS EF_CUDA_ACCELERATORS EF_CUDA_SM90 EF_CUDA_VIRTUAL_SM(EF_CUDA_SM90)"
	.elftype	@"ET_EXEC"


//--------------------- .nv.info                  --------------------------
	.section	.nv.info,"",@"SHT_CUDA_INFO"
	.align	4


	//----- nvinfo : EIATTR_REGCOUNT
	.align		4
        /*0000*/ 	.byte	0x04, 0x2f
        /*0002*/ 	.short	(.L_3 - .L_2)
	.align		4
.L_2:
        /*0004*/ 	.word	index@(triton_poi_fused__native_batch_norm_legit_no_training_hardtanh_25)
        /*0008*/ 	.word	0x00000016


	//----- nvinfo : EIATTR_MIN_STACK_SIZE
	.align		4
.L_3:
        /*000c*/ 	.byte	0x04, 0x12
        /*000e*/ 	.short	(.L_5 - .L_4)
	.align		4
.L_4:
        /*0010*/ 	.word	index@(triton_poi_fused__native_batch_norm_legit_no_training_hardtanh_25)
        /*0014*/ 	.word	0x00000000


	//----- nvinfo : EIATTR_FRAME_SIZE
	.align		4
.L_5:
        /*0018*/ 	.byte	0x04, 0x11
        /*001a*/ 	.short	(.L_7 - .L_6)
	.align		4
.L_6:
        /*001c*/ 	.word	index@(triton_poi_fused__native_batch_norm_legit_no_training_hardtanh_25)
        /*0020*/ 	.word	0x00000000


	//----- nvinfo : EIATTR_MIN_STACK_SIZE
	.align		4
.L_7:
        /*0024*/ 	.byte	0x04, 0x12
        /*0026*/ 	.short	(.L_9 - .L_8)
	.align		4
.L_8:
        /*0028*/ 	.word	index@(triton_poi_fused__native_batch_norm_legit_no_training_hardtanh_25)
        /*002c*/ 	.word	0x00000000
.L_9:


//--------------------- .nv.info.triton_poi_fused__native_batch_norm_legit_no_training_hardtanh_25 --------------------------
	.section	.nv.info.triton_poi_fused__native_batch_norm_legit_no_training_hardtanh_25,"",@"SHT_CUDA_INFO"
	.sectionflags	@""
	.align	4


	//----- nvinfo : EIATTR_CUDA_API_VERSION
	.align		4
        /*0000*/ 	.byte	0x04, 0x37
        /*0002*/ 	.short	(.L_11 - .L_10)
.L_10:
        /*0004*/ 	.word	0x0000007c


	//----- nvinfo : EIATTR_KPARAM_INFO
	.align		4
.L_11:
        /*0008*/ 	.byte	0x04, 0x17
        /*000a*/ 	.short	(.L_13 - .L_12)
.L_12:
        /*000c*/ 	.word	0x00000000
        /*0010*/ 	.short	0x0007
        /*0012*/ 	.short	0x0034
        /*0014*/ 	.byte	0x00, 0xf0, 0x11, 0x00


	//----- nvinfo : EIATTR_KPARAM_INFO
	.align		4
.L_13:
        /*0018*/ 	.byte	0x04, 0x17
        /*001a*/ 	.short	(.L_15 - .L_14)
.L_14:
        /*001c*/ 	.word	0x00000000
        /*0020*/ 	.short	0x0006
        /*0022*/ 	.short	0x0030
        /*0024*/ 	.byte	0x00, 0xf0, 0x11, 0x00


	//----- nvinfo : EIATTR_KPARAM_INFO
	.align		4
.L_15:
        /*0028*/ 	.byte	0x04, 0x17
        /*002a*/ 	.short	(.L_17 - .L_16)
.L_16:
        /*002c*/ 	.word	0x00000000
        /*0030*/ 	.short	0x0005
        /*0032*/ 	.short	0x0028
        /*0034*/ 	.byte	0x00, 0xf4, 0x21, 0x00


	//----- nvinfo : EIATTR_KPARAM_INFO
	.align		4
.L_17:
        /*0038*/ 	.byte	0x04, 0x17
        /*003a*/ 	.short	(.L_19 - .L_18)
.L_18:
        /*003c*/ 	.word	0x00000000
        /*0040*/ 	.short	0x0004
        /*0042*/ 	.short	0x0020
        /*0044*/ 	.byte	0x00, 0xf4, 0x21, 0x00


	//----- nvinfo : EIATTR_KPARAM_INFO
	.align		4
.L_19:
        /*0048*/ 	.byte	0x04, 0x17
        /*004a*/ 	.short	(.L_21 - .L_20)
.L_20:
        /*004c*/ 	.word	0x00000000
        /*0050*/ 	.short	0x0003
        /*0052*/ 	.short	0x0018
        /*0054*/ 	.byte	0x00, 0xf4, 0x21, 0x00


	//----- nvinfo : EIATTR_KPARAM_INFO
	.align		4
.L_21:
        /*0058*/ 	.byte	0x04, 0x17
        /*005a*/ 	.short	(.L_23 - .L_22)
.L_22:
        /*005c*/ 	.word	0x00000000
        /*0060*/ 	.short	0x0002
        /*0062*/ 	.short	0x0010
        /*0064*/ 	.byte	0x00, 0xf4, 0x21, 0x00


	//----- nvinfo : EIATTR_KPARAM_INFO
	.align		4
.L_23:
        /*0068*/ 	.byte	0x04, 0x17
        /*006a*/ 	.short	(.L_25 - .L_24)
.L_24:
        /*006c*/ 	.word	0x00000000
        /*0070*/ 	.short	0x0001
        /*0072*/ 	.short	0x0008
        /*0074*/ 	.byte	0x00, 0xf4, 0x21, 0x00


	//----- nvinfo : EIATTR_KPARAM_INFO
	.align		4
.L_25:
        /*0078*/ 	.byte	0x04, 0x17
        /*007a*/ 	.short	(.L_27 - .L_26)
.L_26:
        /*007c*/ 	.word	0x00000000
        /*0080*/ 	.short	0x0000
        /*0082*/ 	.short	0x0000
        /*0084*/ 	.byte	0x00, 0xf4, 0x21, 0x00


	//----- nvinfo : EIATTR_SPARSE_MMA_MASK
	.align		4
.L_27:
        /*0088*/ 	.byte	0x03, 0x50
        /*008a*/ 	.short	0x0000


	//----- nvinfo : EIATTR_MAXREG_COUNT
	.align		4
        /*008c*/ 	.byte	0x03, 0x1b
        /*008e*/ 	.short	0x00ff


	//----- nvinfo : EIATTR_EXIT_INSTR_OFFSETS
	.align		4
        /*0090*/ 	.byte	0x04, 0x1c
        /*0092*/ 	.short	(.L_29 - .L_28)


	//   ....[0]....
.L_28:
        /*0094*/ 	.word	0x00000580


	//   ....[1]....
        /*0098*/ 	.word	0x00000620


	//----- nvinfo : EIATTR_REQNTID
	.align		4
.L_29:
        /*009c*/ 	.byte	0x04, 0x10
        /*009e*/ 	.short	(.L_31 - .L_30)
.L_30:
        /*00a0*/ 	.word	0x00000080
        /*00a4*/ 	.word	0x00000001
        /*00a8*/ 	.word	0x00000001


	//----- nvinfo : EIATTR_CBANK_PARAM_SIZE
	.align		4
.L_31:
        /*00ac*/ 	.byte	0x03, 0x19
        /*00ae*/ 	.short	0x0038


	//----- nvinfo : EIATTR_PARAM_CBANK
	.align		4
        /*00b0*/ 	.byte	0x04, 0x0a
        /*00b2*/ 	.short	(.L_33 - .L_32)
	.align		4
.L_32:
        /*00b4*/ 	.word	index@(.nv.constant0.triton_poi_fused__native_batch_norm_legit_no_training_hardtanh_25)
        /*00b8*/ 	.short	0x0210
        /*00ba*/ 	.short	0x0038


	//----- nvinfo : EIATTR_SW_WAR
	.align		4
.L_33:
        /*00bc*/ 	.byte	0x04, 0x36
        /*00be*/ 	.short	(.L_35 - .L_34)
.L_34:
        /*00c0*/ 	.word	0x00000008
.L_35:


//--------------------- .nv.callgraph             --------------------------
	.section	.nv.callgraph,"",@"SHT_CUDA_CALLGRAPH"
	.align	4
	.sectionentsize	8
	.align		4
        /*0000*/ 	.word	0x00000000
	.align		4
        /*0004*/ 	.word	0xffffffff
	.align		4
        /*0008*/ 	.word	0x00000000
	.align		4
        /*000c*/ 	.word	0xfffffffe
	.align		4
        /*0010*/ 	.word	0x00000000
	.align		4
        /*0014*/ 	.word	0xfffffffd
	.align		4
        /*0018*/ 	.word	0x00000000
	.align		4
        /*001c*/ 	.word	0xfffffffc


//--------------------- .nv.constant4             --------------------------
	.section	.nv.constant4,"a",@progbits
	.align	8
	.align		8
.nv.constant4:
        /*0000*/ 	.dword	_$_str
	.align		8
        /*0008*/ 	.dword	_$_str_$_2


//--------------------- .text.triton_poi_fused__native_batch_norm_legit_no_training_hardtanh_25 --------------------------
	.section	.text.triton_poi_fused__native_batch_norm_legit_no_training_hardtanh_25,"ax",@progbits
	.sectionflags	@"SHF_BARRIERS=1"
	.align	128
        .global         triton_poi_fused__native_batch_norm_legit_no_training_hardtanh_25
        .type           triton_poi_fused__native_batch_norm_legit_no_training_hardtanh_25,@function
        .size           triton_poi_fused__native_batch_norm_legit_no_training_hardtanh_25,(.L_x_1 - triton_poi_fused__native_batch_norm_legit_no_training_hardtanh_25)
        .other          triton_poi_fused__native_batch_norm_legit_no_training_hardtanh_25,@"STO_CUDA_ENTRY STV_DEFAULT"
triton_poi_fused__native_batch_norm_legit_no_training_hardtanh_25:
.text.triton_poi_fused__native_batch_norm_legit_no_training_hardtanh_25:
[----:B------:R-:W0:Y:S01]  /*0000*/  LDC R1, c[0x0][0x28] ;  /* 0x00000a00ff017b82 */ /* 0x000e220000000800 */
[----:B------:R-:W1:Y:S07]  /*0010*/  S2R R10, SR_CTAID.Y ;  /* 0x00000000000a7919 */ /* 0x000e6e0000002600 */
[----:B------:R-:W2:Y:S01]  /*0020*/  LDC.64 R2, c[0x0][0x220] ;  /* 0x00008800ff027b82 */ /* 0x000ea20000000a00 */
[----:B------:R-:W-:Y:S01]  /*0030*/  ULDC.64 UR6, c[0x0][0x208] ;  /* 0x0000820000067ab9 */ /* 0x000fe20000000a00 */
[----:B------:R-:W3:Y:S01]  /*0040*/  S2R R0, SR_TID.X ;  /* 0x0000000000007919 */ /* 0x000ee20000002100 */
[----:B------:R-:W4:Y:S05]  /*0050*/  S2R R13, SR_CTAID.X ;  /* 0x00000000000d7919 */ /* 0x000f2a0000002500 */
[----:B------:R-:W5:Y:S08]  /*0060*/  LDC.64 R14, c[0x0][0x218] ;  /* 0x00008600ff0e7b82 */ /* 0x000f700000000a00 */
[----:B------:R-:W4:Y:S08]  /*0070*/  LDC.64 R6, c[0x0][0x228] ;  /* 0x00008a00ff067b82 */ /* 0x000f300000000a00 */
[----:B------:R-:W5:Y:S01]  /*0080*/  LDC.64 R8, c[0x0][0x230] ;  /* 0x00008c00ff087b82 */ /* 0x000f620000000a00 */
[----:B-1----:R-:W-:-:S02]  /*0090*/  IMAD.SHL.U32 R10, R10, 0x40, RZ ;  /* 0x000000400a0a7824 */ /* 0x002fc400078e00ff */
[----:B---3--:R-:W-:-:S05]  /*00a0*/  IMAD.SHL.U32 R11, R0, 0x2, RZ ;  /* 0x00000002000b7824 */ /* 0x008fca00078e00ff */
[----:B------:R-:W-:-:S05]  /*00b0*/  LOP3.LUT R17, R10, 0x3e, R11, 0xf8, !PT ;  /* 0x0000003e0a117812 */ /* 0x000fca00078ef80b */
[----:B------:R-:W-:-:S05]  /*00c0*/  IMAD.HI R4, R17, 0x66666667, RZ ;  /* 0x6666666711047827 */ /* 0x000fca00078e02ff */
[----:B------:R-:W-:-:S04]  /*00d0*/  SHF.R.U32.HI R5, RZ, 0x1f, R4 ;  /* 0x0000001fff057819 */ /* 0x000fc80000011604 */
[----:B------:R-:W-:Y:S02]  /*00e0*/  LEA.HI.SX32 R18, R4, R5, 0x17 ;  /* 0x0000000504127211 */ /* 0x000fe400078fbaff */
[----:B------:R-:W1:Y:S03]  /*00f0*/  LDC.64 R4, c[0x0][0x210] ;  /* 0x00008400ff047b82 */ /* 0x000e660000000a00 */
[----:B------:R-:W-:-:S04]  /*0100*/  IMAD R17, R18, -0x500, R17 ;  /* 0xfffffb0012117824 */ /* 0x000fc800078e0211 */
[----:B--2---:R-:W-:-:S06]  /*0110*/  IMAD.WIDE R2, R17, 0x4, R2 ;  /* 0x0000000411027825 */ /* 0x004fcc00078e0202 */
[----:B------:R-:W2:Y:S01]  /*0120*/  LDG.E.EL.64 R2, desc[UR6][R2.64] ;  /* 0x0000000602027981 */ /* 0x000ea2000c2e1b00 */
[----:B------:R-:W-:Y:S01]  /*0130*/  SHF.R.U32.HI R12, RZ, 0x5, R0 ;  /* 0x00000005ff0c7819 */ /* 0x000fe20000011600 */
[----:B----4-:R-:W-:Y:S02]  /*0140*/  IMAD.SHL.U32 R13, R13, 0x4, RZ ;  /* 0x000000040d0d7824 */ /* 0x010fe400078e00ff */
[----:B-----5:R-:W-:Y:S01]  /*0150*/  IMAD.WIDE R14, R17, 0x4, R14 ;  /* 0x00000004110e7825 */ /* 0x020fe200078e020e */
[----:B------:R-:W-:-:S04]  /*0160*/  SGXT.U32 R12, R12, 0x2 ;  /* 0x000000020c0c781a */ /* 0x000fc80000000000 */
[----:B------:R-:W-:Y:S01]  /*0170*/  LOP3.LUT R16, R13, R12, RZ, 0xfc, !PT ;  /* 0x0000000c0d107212 */ /* 0x000fe200078efcff */
[----:B------:R-:W3:Y:S03]  /*0180*/  LDG.E.EL.64 R14, desc[UR6][R14.64] ;  /* 0x000000060e0e7981 */ /* 0x000ee6000c2e1b00 */
[C---:B------:R-:W-:Y:S01]  /*0190*/  ISETP.GE.AND P0, PT, R16.reuse, 0x4, PT ;  /* 0x000000041000780c */ /* 0x040fe20003f06270 */
[----:B------:R-:W-:-:S04]  /*01a0*/  IMAD R19, R16, 0x500, R17 ;  /* 0x0000050010137824 */ /* 0x000fc800078e0211 */
[----:B------:R-:W-:-:S04]  /*01b0*/  IMAD R19, R18, 0x1400, R19 ;  /* 0x0000140012137824 */ /* 0x000fc800078e0213 */
[----:B-1----:R-:W-:Y:S01]  /*01c0*/  IMAD.WIDE R18, R19, 0x4, R4 ;  /* 0x0000000413127825 */ /* 0x002fe200078e0204 */
[----:B------:R-:W-:-:S03]  /*01d0*/  CS2R R4, SRZ ;  /* 0x0000000000047805 */ /* 0x000fc6000001ff00 */
[----:B0-----:R-:W-:-:S03]  /*01e0*/  IMAD.WIDE R6, R17, 0x4, R6 ;  /* 0x0000000411067825 */ /* 0x001fc600078e0206 */
[----:B------:R-:W3:Y:S01]  /*01f0*/  @!P0 LDG.E.EL.64 R4, desc[UR6][R18.64] ;  /* 0x0000000612048981 */ /* 0x000ee2000c2e1b00 */
[----:B------:R-:W-:-:S03]  /*0200*/  IMAD.WIDE R8, R17, 0x4, R8 ;  /* 0x0000000411087825 */ /* 0x000fc600078e0208 */
[----:B------:R-:W4:Y:S04]  /*0210*/  LDG.E.EL.64 R6, desc[UR6][R6.64] ;  /* 0x0000000606067981 */ /* 0x000f28000c2e1b00 */
[----:B------:R-:W4:Y:S01]  /*0220*/  LDG.E.EL.64 R8, desc[UR6][R8.64] ;  /* 0x0000000608087981 */ /* 0x000f22000c2e1b00 */
[----:B------:R-:W0:Y:S01]  /*0230*/  S2UR UR5, SR_CgaCtaId ;  /* 0x00000000000579c3 */ /* 0x000e220000008800 */
[----:B------:R-:W-:Y:S02]  /*0240*/  UMOV UR4, 0x400 ;  /* 0x0000040000047882 */ /* 0x000fe40000000000 */
[----:B0-----:R-:W-:Y:S01]  /*0250*/  UPRMT UR4, UR5, 0x654, UR4 ;  /* 0x0000065405047896 */ /* 0x001fe20008000004 */
[----:B------:R-:W-:-:S04]  /*0260*/  LOP3.LUT R13, R13, 0x2, R11, 0xf8, !PT ;  /* 0x000000020d0d7812 */ /* 0x000fc800078ef80b */
[----:B------:R-:W-:Y:S02]  /*0270*/  ISETP.GE.AND P4, PT, R13, 0x4, PT ;  /* 0x000000040d00780c */ /* 0x000fe40003f86270 */
[----:B------:R-:W-:Y:S01]  /*0280*/  LOP3.LUT R11, R11, 0xfc, RZ, 0xc0, !PT ;  /* 0x000000fc0b0b7812 */ /* 0x000fe200078ec0ff */
[----:B--2---:R-:W-:Y:S01]  /*0290*/  FADD R2, R2, 9.9999997473787516356e-06 ;  /* 0x3727c5ac02027421 */ /* 0x004fe20000000000 */
[----:B------:R-:W-:-:S03]  /*02a0*/  FADD R3, R3, 9.9999997473787516356e-06 ;  /* 0x3727c5ac03037421 */ /* 0x000fc60000000000 */
[----:B------:R-:W0:Y:S08]  /*02b0*/  MUFU.SQRT R16, R2 ;  /* 0x0000000200107308 */ /* 0x000e300000002000 */
[----:B------:R-:W1:Y:S01]  /*02c0*/  MUFU.SQRT R17, R3 ;  /* 0x0000000300117308 */ /* 0x000e620000002000 */
[C---:B0-----:R-:W-:Y:S02]  /*02d0*/  FSETP.GT.AND P0, PT, R16.reuse, 8.50705917302346158658e+37, PT ;  /* 0x7e8000001000780b */ /* 0x041fe40003f04000 */
[----:B------:R-:W-:-:S02]  /*02e0*/  FSETP.GEU.AND P2, PT, R16, 1.175494350822287508e-38, PT ;  /* 0x008000001000780b */ /* 0x000fc40003f4e000 */
[C---:B-1----:R-:W-:Y:S02]  /*02f0*/  FSETP.GT.AND P1, PT, R17.reuse, 8.50705917302346158658e+37, PT ;  /* 0x7e8000001100780b */ /* 0x042fe40003f24000 */
[----:B------:R-:W-:-:S07]  /*0300*/  FSETP.GEU.AND P3, PT, R17, 1.175494350822287508e-38, PT ;  /* 0x008000001100780b */ /* 0x000fce0003f6e000 */
[----:B------:R-:W-:-:S04]  /*0310*/  @P0 FMUL R16, R16, 0.25 ;  /* 0x3e80000010100820 */ /* 0x000fc80000400000 */
[----:B------:R-:W-:Y:S01]  /*0320*/  @!P2 FMUL R16, R16, 16777216 ;  /* 0x4b8000001010a820 */ /* 0x000fe20000400000 */
[----:B------:R-:W-:-:S04]  /*0330*/  @P1 FMUL R17, R17, 0.25 ;  /* 0x3e80000011111820 */ /* 0x000fc80000400000 */
[----:B------:R-:W-:Y:S01]  /*0340*/  @!P3 FMUL R17, R17, 16777216 ;  /* 0x4b8000001111b820 */ /* 0x000fe20000400000 */
[----:B------:R-:W0:Y:S01]  /*0350*/  MUFU.RCP R16, R16 ;  /* 0x0000001000107308 */ /* 0x000e220000001000 */
[----:B------:R-:W-:-:S07]  /*0360*/  IMAD.MOV.U32 R2, RZ, RZ, 0x3e800000 ;  /* 0x3e800000ff027424 */ /* 0x000fce00078e00ff */
[----:B------:R-:W1:Y:S01]  /*0370*/  MUFU.RCP R17, R17 ;  /* 0x0000001100117308 */ /* 0x000e620000001000 */
[C---:B------:R-:W-:Y:S02]  /*0380*/  FSEL R3, R2.reuse, 1, P0 ;  /* 0x3f80000002037808 */ /* 0x040fe40000000000 */
[----:B------:R-:W-:-:S03]  /*0390*/  FSEL R2, R2, 1, P1 ;  /* 0x3f80000002027808 */ /* 0x000fc60000800000 */
[----:B------:R-:W-:Y:S02]  /*03a0*/  @!P2 FMUL R3, R3, 16777216 ;  /* 0x4b8000000303a820 */ /* 0x000fe40000400000 */
[----:B------:R-:W-:Y:S01]  /*03b0*/  @!P3 FMUL R2, R2, 16777216 ;  /* 0x4b8000000202b820 */ /* 0x000fe20000400000 */
[----:B---3--:R-:W-:Y:S01]  /*03c0*/  FADD R5, -R15, R5 ;  /* 0x000000050f057221 */ /* 0x008fe20000000100 */
[----:B------:R-:W-:Y:S01]  /*03d0*/  FADD R4, -R14, R4 ;  /* 0x000000040e047221 */ /* 0x000fe20000000100 */
[----:B0-----:R-:W-:Y:S01]  /*03e0*/  FMUL R3, R16, R3 ;  /* 0x0000000310037220 */ /* 0x001fe20000400000 */
[----:B-1----:R-:W-:-:S03]  /*03f0*/  FMUL R2, R17, R2 ;  /* 0x0000000211027220 */ /* 0x002fc60000400000 */
[----:B------:R-:W-:Y:S01]  /*0400*/  FMUL R3, R4, R3 ;  /* 0x0000000304037220 */ /* 0x000fe20000400000 */
[----:B------:R-:W-:-:S03]  /*0410*/  FMUL R2, R5, R2 ;  /* 0x0000000205027220 */ /* 0x000fc60000400000 */
[----:B----4-:R-:W-:Y:S01]  /*0420*/  FFMA R3, R6, R3, R8 ;  /* 0x0000000306037223 */ /* 0x010fe20000000008 */
[----:B------:R-:W-:-:S04]  /*0430*/  FFMA R2, R7, R2, R9 ;  /* 0x0000000207027223 */ /* 0x000fc80000000009 */
[C---:B------:R-:W-:Y:S02]  /*0440*/  FSETP.GTU.AND P0, PT, R3.reuse, RZ, PT ;  /* 0x000000ff0300720b */ /* 0x040fe40003f0c000 */
[C---:B------:R-:W-:Y:S02]  /*0450*/  FSETP.GTU.AND P1, PT, R2.reuse, RZ, PT ;  /* 0x000000ff0200720b */ /* 0x040fe40003f2c000 */
[----:B------:R-:W-:Y:S02]  /*0460*/  FSEL R3, R3, RZ, P0 ;  /* 0x000000ff03037208 */ /* 0x000fe40000000000 */
[----:B------:R-:W-:Y:S01]  /*0470*/  FSEL R2, R2, RZ, P1 ;  /* 0x000000ff02027208 */ /* 0x000fe20000800000 */
[----:B------:R-:W-:Y:S01]  /*0480*/  IMAD.SHL.U32 R5, R0, 0x8, RZ ;  /* 0x0000000800057824 */ /* 0x000fe200078e00ff */
[----:B------:R-:W-:Y:S02]  /*0490*/  FSETP.GEU.AND P2, PT, R3, 6, PT ;  /* 0x40c000000300780b */ /* 0x000fe40003f4e000 */
[----:B------:R-:W-:-:S02]  /*04a0*/  FSETP.GEU.AND P3, PT, R2, 6, PT ;  /* 0x40c000000200780b */ /* 0x000fc40003f6e000 */
[----:B------:R-:W-:Y:S02]  /*04b0*/  LOP3.LUT R4, R5, 0xf8, RZ, 0xc0, !PT ;  /* 0x000000f805047812 */ /* 0x000fe400078ec0ff */
[----:B------:R-:W-:Y:S02]  /*04c0*/  LOP3.LUT R12, R12, 0xf8, R5, 0xf8, !PT ;  /* 0x000000f80c0c7812 */ /* 0x000fe400078ef805 */
[----:B------:R-:W-:Y:S01]  /*04d0*/  FSETP.NAN.AND P0, PT, R3, R3, PT ;  /* 0x000000030300720b */ /* 0x000fe20003f08000 */
[----:B------:R-:W-:Y:S01]  /*04e0*/  VIADD R7, R4, UR4 ;  /* 0x0000000404077c36 */ /* 0x000fe20008000000 */
[----:B------:R-:W-:-:S03]  /*04f0*/  FSETP.NAN.AND P1, PT, R2, R2, PT ;  /* 0x000000020200720b */ /* 0x000fc60003f28000 */
[----:B------:R-:W-:Y:S01]  /*0500*/  IMAD R7, R12, 0x4, R7 ;  /* 0x000000040c077824 */ /* 0x000fe200078e0207 */
[----:B------:R-:W-:Y:S02]  /*0510*/  @P2 SEL R3, R3, 0x40c00000, P0 ;  /* 0x40c0000003032807 */ /* 0x000fe40000000000 */
[----:B------:R-:W-:-:S03]  /*0520*/  @P3 SEL R2, R2, 0x40c00000, P1 ;  /* 0x40c0000002023807 */ /* 0x000fc60000800000 */
[----:B------:R0:W-:Y:S04]  /*0530*/  STS [R7], R3 ;  /* 0x0000000307007388 */ /* 0x0001e80000000800 */
[----:B------:R0:W-:Y:S01]  /*0540*/  STS [R7+0x14], R2 ;  /* 0x0000140207007388 */ /* 0x0001e20000000800 */
[----:B------:R-:W-:-:S04]  /*0550*/  LOP3.LUT R4, R5, 0x3f8, RZ, 0xc0, !PT ;  /* 0x000003f805047812 */ /* 0x000fc800078ec0ff */
[----:B------:R-:W-:Y:S01]  /*0560*/  IADD3 R4, R4, UR4, R11 ;  /* 0x0000000404047c10 */ /* 0x000fe2000fffe00b */
[----:B------:R-:W-:Y:S06]  /*0570*/  BAR.SYNC.DEFER_BLOCKING 0x0 ;  /* 0x0000000000007b1d */ /* 0x000fec0000010000 */
[----:B0-----:R-:W-:Y:S05]  /*0580*/  @P4 EXIT ;  /* 0x000000000000494d */ /* 0x001fea0003800000 */
[----:B------:R-:W-:Y:S01]  /*0590*/  LDS R6, [R4] ;  /* 0x0000000004067984 */ /* 0x000fe20000000800 */
[----:B------:R-:W0:Y:S01]  /*05a0*/  LDC.64 R2, c[0x0][0x238] ;  /* 0x00008e00ff027b82 */ /* 0x000e220000000a00 */
[----:B------:R-:W-:Y:S02]  /*05b0*/  SHF.R.U32.HI R5, RZ, 0x1, R0 ;  /* 0x00000001ff057819 */ /* 0x000fe40000011600 */
[----:B------:R-:W1:Y:S02]  /*05c0*/  LDS R7, [R4+0x4] ;  /* 0x0000040004077984 */ /* 0x000e640000000800 */
[----:B------:R-:W-:-:S04]  /*05d0*/  SGXT.U32 R5, R5, 0x6 ;  /* 0x000000060505781a */ /* 0x000fc80000000000 */
[----:B------:R-:W-:-:S05]  /*05e0*/  LOP3.LUT R10, R10, R5, RZ, 0xfc, !PT ;  /* 0x000000050a0a7212 */ /* 0x000fca00078efcff */
[----:B------:R-:W-:-:S04]  /*05f0*/  IMAD R13, R10, 0x4, R13 ;  /* 0x000000040a0d7824 */ /* 0x000fc800078e020d */
[----:B0-----:R-:W-:-:S05]  /*0600*/  IMAD.WIDE R2, R13, 0x4, R2 ;  /* 0x000000040d027825 */ /* 0x001fca00078e0202 */
[----:B-1----:R-:W-:Y:S01]  /*0610*/  STG.E.64 desc[UR6][R2.64], R6 ;  /* 0x0000000602007986 */ /* 0x002fe2000c101b06 */
[----:B------:R-:W-:Y:S05]  /*0620*/  EXIT ;  /* 0x000000000000794d */ /* 0x000fea0003800000 */
.L_x_0:
[----:B------:R-:W-:-:S00]  /*0630*/  BRA `(.L_x_0) ;  /* 0xfffffffc00fc7947 */ /* 0x000fc0000383ffff */
[----:B------:R-:W-:-:S00]  /*0640*/  NOP ;  /* 0x0000000000007918 */ /* 0x000fc00000000000 */
        /* <DEDUP_REMOVED lines=11> */
.L_x_1:


//--------------------- .nv.global.init           --------------------------
	.section	.nv.global.init,"aw",@progbits
.nv.global.init:
	.type		_$_str,@object
	.size		_$_str,(_$_str_$_2 - _$_str)
_$_str:
        /*0000*/ 	.byte	0x5f, 0x5f, 0x43, 0x55, 0x44, 0x41, 0x5f, 0x46, 0x54, 0x5a, 0x00
	.type		_$_str_$_2,@object
	.size		_$_str_$_2,(.L_1 - _$_str_$_2)
_$_str_$_2:
        /*000b*/ 	.byte	0x5f, 0x5f, 0x43, 0x55, 0x44, 0x41, 0x5f, 0x50, 0x52, 0x45, 0x43, 0x5f, 0x53, 0x51, 0x52, 0x54
        /*001b*/ 	.byte	0x00
.L_1:


//--------------------- .nv.shared.triton_poi_fused__native_batch_norm_legit_no_training_hardtanh_25 --------------------------
	.section	.nv.shared.triton_poi_fused__native_batch_norm_legit_no_training_hardtanh_25,"aw",@nobits
	.sectionflags	@""
	.align	16
	.zero		1024


//--------------------- .nv.constant0.triton_poi_fused__native_batch_norm_legit_no_training_hardtanh_25 --------------------------
	.section	.nv.constant0.triton_poi_fused__native_batch_norm_legit_no_training_hardtanh_25,"a",@progbits
	.sectionflags	@""
	.align	4
.nv.constant0.triton_poi_fused__native_batch_norm_legit_no_training_hardtanh_25:
	.zero		584
